//
// Generated by NVIDIA NVVM Compiler
//
// Compiler Build ID: CL-36424714
// Cuda compilation tools, release 13.0, V13.0.88
// Based on NVVM 20.0.0
//

.version 9.0
.target sm_100
.address_size 64

	// .globl	_Z11exec_kernelv
.extern .func  (.param .b32 func_retval0) vprintf
(
	.param .b64 vprintf_param_0,
	.param .b64 vprintf_param_1
)
;
.global .align 1 .b8 $str[35] = {10, 32, 73, 32, 97, 109, 32, 116, 104, 114, 101, 97, 100, 32, 37, 100, 32, 102, 114, 111, 109, 32, 101, 120, 101, 99, 95, 107, 101, 114, 110, 101, 108, 10};

.visible .entry _Z11exec_kernelv()
{
	.local .align 8 .b8 	__local_depot0[8];
	.reg .b64 	%SP;
	.reg .b64 	%SPL;
	.reg .b32 	%r<4>;
	.reg .b64 	%rd<5>;

	mov.u64 	%SPL, __local_depot0;
	cvta.local.u64 	%SP, %SPL;
	add.u64 	%rd1, %SP, 0;
	add.u64 	%rd2, %SPL, 0;
	mov.u32 	%r1, %tid.x;
	st.local.u32 	[%rd2], %r1;
	mov.u64 	%rd3, $str;
	cvta.global.u64 	%rd4, %rd3;
	{ // callseq 0, 0
	.param .b64 param0;
	st.param.b64 	[param0], %rd4;
	.param .b64 param1;
	st.param.b64 	[param1], %rd1;
	.param .b32 retval0;
	call.uni (retval0), 
	vprintf, 
	(
	param0, 
	param1
	);
	ld.param.b32 	%r2, [retval0];
	} // callseq 0
	ret;

}


// ===== COMPILED SASS (sm_100) =====

	.target	sm_100

	.elftype	@"ET_EXEC"


//--------------------- .note.nv.tkinfo           --------------------------
	.section	.note.nv.tkinfo,"",@"SHT_NOTE"
	.sectionflags	@"SHF_NOTE_NV_TKINFO"
	.tkinfo
        /*0018*/ 	.word	0x00000002
        /*0030*/ 	.string	""
        /*0030*/ 	.string	"ptxas"
        /*0030*/ 	.string	"Cuda compilation tools, release 13.0, V13.0.88"
        /*0030*/ 	.string	"Build cuda_13.0.r13.0/compiler.36424714_0"
        /*0030*/ 	.string	"-arch sm_100 -m 64 "



//--------------------- .note.nv.cuinfo           --------------------------
	.section	.note.nv.cuinfo,"",@"SHT_NOTE"
	.sectionflags	@"SHF_NOTE_NV_CUINFO"
        /*0018*/ 	.short	0x0002
        /*001a*/ 	.short	0x0064
        /*001c*/ 	.short	0x0082
	.zero		2


//--------------------- .nv.info                  --------------------------
	.section	.nv.info,"",@"SHT_CUDA_INFO"
	.align	4


	//----- nvinfo : EIATTR_REGCOUNT
	.align		4
        /*0000*/ 	.byte	0x04, 0x2f
        /*0002*/ 	.short	(.L_2 - .L_1)
	.align		4
.L_1:
        /*0004*/ 	.word	index@(_Z11exec_kernelv)
        /*0008*/ 	.word	0x00000018


	//----- nvinfo : EIATTR_FRAME_SIZE
	.align		4
.L_2:
        /*000c*/ 	.byte	0x04, 0x11
        /*000e*/ 	.short	(.L_4 - .L_3)
	.align		4
.L_3:
        /*0010*/ 	.word	index@(_Z11exec_kernelv)
        /*0014*/ 	.word	0x00000008


	//----- nvinfo : EIATTR_MIN_STACK_SIZE
	.align		4
.L_4:
        /*0018*/ 	.byte	0x04, 0x12
        /*001a*/ 	.short	(.L_6 - .L_5)
	.align		4
.L_5:
        /*001c*/ 	.word	index@(_Z11exec_kernelv)
        /*0020*/ 	.word	0x00000008
.L_6:


//--------------------- .nv.compat                --------------------------
	.section	.nv.compat,"",@"SHT_CUDA_COMPAT_INFO"
	.align	4
        /*0000*/ 	.byte	0x02, 0x09, 0x00, 0x00, 0x02, 0x02, 0x01, 0x00, 0x02, 0x05, 0x05, 0x00, 0x03, 0x07, 0x01, 0x01
        /*0010*/ 	.byte	0x02, 0x03, 0x00, 0x00, 0x02, 0x06, 0x01, 0x00, 0x04, 0x0b, 0x08, 0x00, 0x09, 0x00, 0x00, 0x00
        /*0020*/ 	.byte	0x00, 0x00, 0x00, 0x00


//--------------------- .nv.info._Z11exec_kernelv --------------------------
	.section	.nv.info._Z11exec_kernelv,"",@"SHT_CUDA_INFO"
	.sectionflags	@""
	.align	4


	//----- nvinfo : EIATTR_CUDA_API_VERSION
	.align		4
        /*0000*/ 	.byte	0x04, 0x37
        /*0002*/ 	.short	(.L_8 - .L_7)
.L_7:
        /*0004*/ 	.word	0x00000082


	//----- nvinfo : EIATTR_SPARSE_MMA_MASK
	.align		4
.L_8:
        /*0008*/ 	.byte	0x03, 0x50
        /*000a*/ 	.short	0x0000


	//----- nvinfo : EIATTR_MAXREG_COUNT
	.align		4
        /*000c*/ 	.byte	0x03, 0x1b
        /*000e*/ 	.short	0x00ff


	//----- nvinfo : EIATTR_EXTERNS
	.align		4
        /*0010*/ 	.byte	0x04, 0x0f
        /*0012*/ 	.short	(.L_10 - .L_9)


	//   ....[0]....
	.align		4
.L_9:
        /*0014*/ 	.word	index@(vprintf)


	//----- nvinfo : EIATTR_MERCURY_ISA_VERSION
	.align		4
.L_10:
        /*0018*/ 	.byte	0x03, 0x5f
        /*001a*/ 	.short	0x0101


	//----- nvinfo : EIATTR_VRC_CTA_INIT_COUNT
	.align		4
        /*001c*/ 	.byte	0x02, 0x4a
	.zero		1
	.zero		1


	//----- nvinfo : EIATTR_SYSCALL_OFFSETS
	.align		4
        /*0020*/ 	.byte	0x04, 0x46
        /*0022*/ 	.short	(.L_12 - .L_11)


	//   ....[0]....
.L_11:
        /*0024*/ 	.word	0x000000e0


	//----- nvinfo : EIATTR_EXIT_INSTR_OFFSETS
	.align		4
.L_12:
        /*0028*/ 	.byte	0x04, 0x1c
        /*002a*/ 	.short	(.L_14 - .L_13)


	//   ....[0]....
.L_13:
        /*002c*/ 	.word	0x000000f0


	//----- nvinfo : EIATTR_SW_WAR
	.align		4
.L_14:
        /*0030*/ 	.byte	0x04, 0x36
        /*0032*/ 	.short	(.L_16 - .L_15)
.L_15:
        /*0034*/ 	.word	0x00000008
.L_16:


//--------------------- .nv.callgraph             --------------------------
	.section	.nv.callgraph,"",@"SHT_CUDA_CALLGRAPH"
	.align	4
	.sectionentsize	8
	.align		4
        /*0000*/ 	.word	0x00000000
	.align		4
        /*0004*/ 	.word	0xffffffff
	.align		4
        /*0008*/ 	.word	index@(_Z11exec_kernelv)
	.align		4
        /*000c*/ 	.word	index@(vprintf)
	.align		4
        /*0010*/ 	.word	0x00000000
	.align		4
        /*0014*/ 	.word	0xfffffffe
	.align		4
        /*0018*/ 	.word	0x00000000
	.align		4
        /*001c*/ 	.word	0xfffffffd
	.align		4
        /*0020*/ 	.word	0x00000000
	.align		4
        /*0024*/ 	.word	0xfffffffc


//--------------------- .nv.constant4             --------------------------
	.section	.nv.constant4,"a",@progbits
	.align	8
	.align		8
.nv.constant4:
        /*0000*/ 	.dword	vprintf
	.align		8
        /*0008*/ 	.dword	$str


//--------------------- .text._Z11exec_kernelv    --------------------------
	.section	.text._Z11exec_kernelv,"ax",@progbits
	.align	128
        .global         _Z11exec_kernelv
        .type           _Z11exec_kernelv,@function
        .size           _Z11exec_kernelv,(.L_x_2 - _Z11exec_kernelv)
        .other          _Z11exec_kernelv,@"STO_CUDA_ENTRY STV_DEFAULT"
_Z11exec_kernelv:
.text._Z11exec_kernelv:
[----:B------:R-:W0:Y:S01]  /*0000*/  LDC R1, c[0x0][0x37c] ;  /* 0x0000df00ff017b82 */ /* 0x000e220000000800 */
[----:B------:R-:W1:Y:S01]  /*0010*/  S2R R8, SR_TID.X ;  /* 0x0000000000087919 */ /* 0x000e620000002100 */
[----:B0-----:R-:W-:Y:S01]  /*0020*/  VIADD R1, R1, 0xfffffff8 ;  /* 0xfffffff801017836 */ /* 0x001fe20000000000 */
[----:B------:R-:W-:Y:S01]  /*0030*/  MOV R0, 0x0 ;  /* 0x0000000000007802 */ /* 0x000fe20000000f00 */
[----:B------:R-:W0:Y:S04]  /*0040*/  LDCU UR4, c[0x0][0x2f8] ;  /* 0x00005f00ff0477ac */ /* 0x000e280008000800 */
[----:B------:R2:W3:Y:S01]  /*0050*/  LDC.64 R2, c[0x4][R0] ;  /* 0x0100000000027b82 */ /* 0x0004e20000000a00 */
[----:B------:R-:W4:Y:S01]  /*0060*/  LDCU.64 UR6, c[0x4][0x8] ;  /* 0x01000100ff0677ac */ /* 0x000f220008000a00 */
[----:B------:R-:W5:Y:S01]  /*0070*/  LDCU UR5, c[0x0][0x2fc] ;  /* 0x00005f80ff0577ac */ /* 0x000f620008000800 */
[----:B0-----:R-:W-:Y:S01]  /*0080*/  IADD3 R6, P0, PT, R1, UR4, RZ ;  /* 0x0000000401067c10 */ /* 0x001fe2000ff1e0ff */
[----:B----4-:R-:W-:Y:S01]  /*0090*/  IMAD.U32 R4, RZ, RZ, UR6 ;  /* 0x00000006ff047e24 */ /* 0x010fe2000f8e00ff */
[----:B------:R-:W-:-:S03]  /*00a0*/  MOV R5, UR7 ;  /* 0x0000000700057c02 */ /* 0x000fc60008000f00 */
[----:B-----5:R-:W-:Y:S01]  /*00b0*/  IMAD.X R7, RZ, RZ, UR5, P0 ;  /* 0x00000005ff077e24 */ /* 0x020fe200080e06ff */
[----:B-1----:R2:W-:Y:S07]  /*00c0*/  STL [R1], R8 ;  /* 0x0000000801007387 */ /* 0x0025ee0000100800 */
[----:B------:R-:W-:-:S07]  /*00d0*/  LEPC R20, `(.L_x_0) ;  /* 0x000000001014794e */ /* 0x000fce0000000000 */
[----:B--23--:R-:W-:Y:S05]  /*00e0*/  CALL.ABS.NOINC R2 ;  /* 0x0000000002007343 */ /* 0x00cfea0003c00000 */
.L_x_0:
[----:B------:R-:W-:Y:S05]  /*00f0*/  EXIT ;  /* 0x000000000000794d */ /* 0x000fea0003800000 */
.L_x_1:
[----:B------:R-:W-:-:S00]  /*0100*/  BRA `(.L_x_1) ;  /* 0xfffffffc00fc7947 */ /* 0x000fc0000383ffff */
[----:B------:R-:W-:-:S00]  /*0110*/  NOP ;  /* 0x0000000000007918 */ /* 0x000fc00000000000 */
        /* <DEDUP_REMOVED lines=14> */
.L_x_2:


//--------------------- .nv.global.init           --------------------------
	.section	.nv.global.init,"aw",@progbits
.nv.global.init:
	.type		$str,@object
	.size		$str,(.L_0 - $str)
$str:
        /*0000*/ 	.byte	0x0a, 0x20, 0x49, 0x20, 0x61, 0x6d, 0x20, 0x74, 0x68, 0x72, 0x65, 0x61, 0x64, 0x20, 0x25, 0x64
        /*0010*/ 	.byte	0x20, 0x66, 0x72, 0x6f, 0x6d, 0x20, 0x65, 0x78, 0x65, 0x63, 0x5f, 0x6b, 0x65, 0x72, 0x6e, 0x65
        /*0020*/ 	.byte	0x6c, 0x0a, 0x00
.L_0:


//--------------------- .nv.shared.reserved.0     --------------------------
	.section	.nv.shared.reserved.0,"aw",@nobits
	.weak		__nv_reservedSMEM_offset_0_alias
	.size		__nv_reservedSMEM_offset_0_alias, 0, 64
	.other		__nv_reservedSMEM_offset_0_alias,@"STO_CUDA_RESERVED_SHARED STV_DEFAULT"
__nv_reservedSMEM_offset_0_alias:
	.zero		0
	.zero		64


//--------------------- .nv.constant0._Z11exec_kernelv --------------------------
	.section	.nv.constant0._Z11exec_kernelv,"a",@progbits
	.sectionflags	@""
	.align	4
.nv.constant0._Z11exec_kernelv:
	.zero		896


//--------------------- SYMBOLS --------------------------

	.type		.nv.reservedSmem.offset0,@object
	.size		.nv.reservedSmem.offset0,0x4
	.type		vprintf,@function
